//
// Generated by NVIDIA NVVM Compiler
//
// Compiler Build ID: CL-36424714
// Cuda compilation tools, release 13.0, V13.0.88
// Based on NVVM 20.0.0
//

.version 9.0
.target sm_100
.address_size 64

	// .globl	_Z7computePfS_S_i

.visible .entry _Z7computePfS_S_i(
	.param .u64 .ptr .align 1 _Z7computePfS_S_i_param_0,
	.param .u64 .ptr .align 1 _Z7computePfS_S_i_param_1,
	.param .u64 .ptr .align 1 _Z7computePfS_S_i_param_2,
	.param .u32 _Z7computePfS_S_i_param_3
)
{
	.reg .pred 	%p<2>;
	.reg .b32 	%r<12>;
	.reg .b32 	%f<6>;
	.reg .b64 	%rd<11>;

	ld.param.u64 	%rd1, [_Z7computePfS_S_i_param_0];
	ld.param.u64 	%rd2, [_Z7computePfS_S_i_param_1];
	ld.param.u64 	%rd3, [_Z7computePfS_S_i_param_2];
	ld.param.u32 	%r3, [_Z7computePfS_S_i_param_3];
	mov.u32 	%r4, %ctaid.y;
	mov.u32 	%r5, %ntid.y;
	mov.u32 	%r6, %tid.y;
	mad.lo.s32 	%r1, %r4, %r5, %r6;
	mov.u32 	%r7, %ctaid.x;
	mov.u32 	%r8, %ntid.x;
	mov.u32 	%r9, %tid.x;
	mad.lo.s32 	%r2, %r7, %r8, %r9;
	max.s32 	%r10, %r1, %r2;
	setp.ge.s32 	%p1, %r10, %r3;
	@%p1 bra 	$L__BB0_2;
	cvta.to.global.u64 	%rd4, %rd1;
	cvta.to.global.u64 	%rd5, %rd2;
	cvta.to.global.u64 	%rd6, %rd3;
	mad.lo.s32 	%r11, %r3, %r1, %r2;
	mul.wide.s32 	%rd7, %r11, 4;
	add.s64 	%rd8, %rd4, %rd7;
	ld.global.f32 	%f1, [%rd8];
	rcp.rn.f32 	%f2, %f1;
	add.s64 	%rd9, %rd5, %rd7;
	ld.global.f32 	%f3, [%rd9];
	rcp.rn.f32 	%f4, %f3;
	add.f32 	%f5, %f2, %f4;
	add.s64 	%rd10, %rd6, %rd7;
	st.global.f32 	[%rd10], %f5;
$L__BB0_2:
	ret;

}


// ===== COMPILED SASS (sm_100) =====

	.target	sm_100

	.elftype	@"ET_EXEC"


//--------------------- .note.nv.tkinfo           --------------------------
	.section	.note.nv.tkinfo,"",@"SHT_NOTE"
	.sectionflags	@"SHF_NOTE_NV_TKINFO"
	.tkinfo
        /*0018*/ 	.word	0x00000002
        /*0030*/ 	.string	""
        /*0030*/ 	.string	"ptxas"
        /*0030*/ 	.string	"Cuda compilation tools, release 13.0, V13.0.88"
        /*0030*/ 	.string	"Build cuda_13.0.r13.0/compiler.36424714_0"
        /*0030*/ 	.string	"-arch sm_100 -m 64 "



//--------------------- .note.nv.cuinfo           --------------------------
	.section	.note.nv.cuinfo,"",@"SHT_NOTE"
	.sectionflags	@"SHF_NOTE_NV_CUINFO"
        /*0018*/ 	.short	0x0002
        /*001a*/ 	.short	0x0064
        /*001c*/ 	.short	0x0082
	.zero		2


//--------------------- .nv.info                  --------------------------
	.section	.nv.info,"",@"SHT_CUDA_INFO"
	.align	4


	//----- nvinfo : EIATTR_REGCOUNT
	.align		4
        /*0000*/ 	.byte	0x04, 0x2f
        /*0002*/ 	.short	(.L_1 - .L_0)
	.align		4
.L_0:
        /*0004*/ 	.word	index@(_Z7computePfS_S_i)
        /*0008*/ 	.word	0x0000000e


	//----- nvinfo : EIATTR_FRAME_SIZE
	.align		4
.L_1:
        /*000c*/ 	.byte	0x04, 0x11
        /*000e*/ 	.short	(.L_3 - .L_2)
	.align		4
.L_2:
        /*0010*/ 	.word	index@($__internal_0_$__cuda_sm20_rcp_rn_f32_slowpath)
        /*0014*/ 	.word	0x00000000


	//----- nvinfo : EIATTR_FRAME_SIZE
	.align		4
.L_3:
        /*0018*/ 	.byte	0x04, 0x11
        /*001a*/ 	.short	(.L_5 - .L_4)
	.align		4
.L_4:
        /*001c*/ 	.word	index@(_Z7computePfS_S_i)
        /*0020*/ 	.word	0x00000000


	//----- nvinfo : EIATTR_MIN_STACK_SIZE
	.align		4
.L_5:
        /*0024*/ 	.byte	0x04, 0x12
        /*0026*/ 	.short	(.L_7 - .L_6)
	.align		4
.L_6:
        /*0028*/ 	.word	index@(_Z7computePfS_S_i)
        /*002c*/ 	.word	0x00000000
.L_7:


//--------------------- .nv.compat                --------------------------
	.section	.nv.compat,"",@"SHT_CUDA_COMPAT_INFO"
	.align	4
        /*0000*/ 	.byte	0x02, 0x09, 0x00, 0x00, 0x02, 0x02, 0x01, 0x00, 0x02, 0x05, 0x05, 0x00, 0x03, 0x07, 0x01, 0x01
        /*0010*/ 	.byte	0x02, 0x03, 0x00, 0x00, 0x02, 0x06, 0x01, 0x00, 0x04, 0x0b, 0x08, 0x00, 0x09, 0x00, 0x00, 0x00
        /*0020*/ 	.byte	0x00, 0x00, 0x00, 0x00


//--------------------- .nv.info._Z7computePfS_S_i --------------------------
	.section	.nv.info._Z7computePfS_S_i,"",@"SHT_CUDA_INFO"
	.sectionflags	@""
	.align	4


	//----- nvinfo : EIATTR_CUDA_API_VERSION
	.align		4
        /*0000*/ 	.byte	0x04, 0x37
        /*0002*/ 	.short	(.L_9 - .L_8)
.L_8:
        /*0004*/ 	.word	0x00000082


	//----- nvinfo : EIATTR_KPARAM_INFO
	.align		4
.L_9:
        /*0008*/ 	.byte	0x04, 0x17
        /*000a*/ 	.short	(.L_11 - .L_10)
.L_10:
        /*000c*/ 	.word	0x00000000
        /*0010*/ 	.short	0x0003
        /*0012*/ 	.short	0x0018
        /*0014*/ 	.byte	0x00, 0xf0, 0x11, 0x00


	//----- nvinfo : EIATTR_KPARAM_INFO
	.align		4
.L_11:
        /*0018*/ 	.byte	0x04, 0x17
        /*001a*/ 	.short	(.L_13 - .L_12)
.L_12:
        /*001c*/ 	.word	0x00000000
        /*0020*/ 	.short	0x0002
        /*0022*/ 	.short	0x0010
        /*0024*/ 	.byte	0x00, 0xf5, 0x21, 0x00


	//----- nvinfo : EIATTR_KPARAM_INFO
	.align		4
.L_13:
        /*0028*/ 	.byte	0x04, 0x17
        /*002a*/ 	.short	(.L_15 - .L_14)
.L_14:
        /*002c*/ 	.word	0x00000000
        /*0030*/ 	.short	0x0001
        /*0032*/ 	.short	0x0008
        /*0034*/ 	.byte	0x00, 0xf5, 0x21, 0x00


	//----- nvinfo : EIATTR_KPARAM_INFO
	.align		4
.L_15:
        /*0038*/ 	.byte	0x04, 0x17
        /*003a*/ 	.short	(.L_17 - .L_16)
.L_16:
        /*003c*/ 	.word	0x00000000
        /*0040*/ 	.short	0x0000
        /*0042*/ 	.short	0x0000
        /*0044*/ 	.byte	0x00, 0xf5, 0x21, 0x00


	//----- nvinfo : EIATTR_SPARSE_MMA_MASK
	.align		4
.L_17:
        /*0048*/ 	.byte	0x03, 0x50
        /*004a*/ 	.short	0x0000


	//----- nvinfo : EIATTR_MAXREG_COUNT
	.align		4
        /*004c*/ 	.byte	0x03, 0x1b
        /*004e*/ 	.short	0x00ff


	//----- nvinfo : EIATTR_MERCURY_ISA_VERSION
	.align		4
        /*0050*/ 	.byte	0x03, 0x5f
        /*0052*/ 	.short	0x0101


	//----- nvinfo : EIATTR_VRC_CTA_INIT_COUNT
	.align		4
        /*0054*/ 	.byte	0x02, 0x4a
	.zero		1
	.zero		1


	//----- nvinfo : EIATTR_EXIT_INSTR_OFFSETS
	.align		4
        /*0058*/ 	.byte	0x04, 0x1c
        /*005a*/ 	.short	(.L_19 - .L_18)


	//   ....[0]....
.L_18:
        /*005c*/ 	.word	0x000000c0


	//   ....[1]....
        /*0060*/ 	.word	0x00000340


	//----- nvinfo : EIATTR_CRS_STACK_SIZE
	.align		4
.L_19:
        /*0064*/ 	.byte	0x04, 0x1e
        /*0066*/ 	.short	(.L_21 - .L_20)
.L_20:
        /*0068*/ 	.word	0x00000000


	//----- nvinfo : EIATTR_CBANK_PARAM_SIZE
	.align		4
.L_21:
        /*006c*/ 	.byte	0x03, 0x19
        /*006e*/ 	.short	0x001c


	//----- nvinfo : EIATTR_PARAM_CBANK
	.align		4
        /*0070*/ 	.byte	0x04, 0x0a
        /*0072*/ 	.short	(.L_23 - .L_22)
	.align		4
.L_22:
        /*0074*/ 	.word	index@(.nv.constant0._Z7computePfS_S_i)
        /*0078*/ 	.short	0x0380
        /*007a*/ 	.short	0x001c


	//----- nvinfo : EIATTR_SW_WAR
	.align		4
.L_23:
        /*007c*/ 	.byte	0x04, 0x36
        /*007e*/ 	.short	(.L_25 - .L_24)
.L_24:
        /*0080*/ 	.word	0x00000008
.L_25:


//--------------------- .nv.callgraph             --------------------------
	.section	.nv.callgraph,"",@"SHT_CUDA_CALLGRAPH"
	.align	4
	.sectionentsize	8
	.align		4
        /*0000*/ 	.word	0x00000000
	.align		4
        /*0004*/ 	.word	0xffffffff
	.align		4
        /*0008*/ 	.word	0x00000000
	.align		4
        /*000c*/ 	.word	0xfffffffe
	.align		4
        /*0010*/ 	.word	0x00000000
	.align		4
        /*0014*/ 	.word	0xfffffffd
	.align		4
        /*0018*/ 	.word	0x00000000
	.align		4
        /*001c*/ 	.word	0xfffffffc


//--------------------- .text._Z7computePfS_S_i   --------------------------
	.section	.text._Z7computePfS_S_i,"ax",@progbits
	.align	128
        .global         _Z7computePfS_S_i
        .type           _Z7computePfS_S_i,@function
        .size           _Z7computePfS_S_i,(.L_x_11 - _Z7computePfS_S_i)
        .other          _Z7computePfS_S_i,@"STO_CUDA_ENTRY STV_DEFAULT"
_Z7computePfS_S_i:
.text._Z7computePfS_S_i:
[----:B------:R-:W-:Y:S01]  /*0000*/  LDC R1, c[0x0][0x37c] ;  /* 0x0000df00ff017b82 */ /* 0x000fe20000000800 */
[----:B------:R-:W0:Y:S07]  /*0010*/  S2R R0, SR_TID.Y ;  /* 0x0000000000007919 */ /* 0x000e2e0000002200 */
[----:B------:R-:W0:Y:S01]  /*0020*/  S2UR UR4, SR_CTAID.Y ;  /* 0x00000000000479c3 */ /* 0x000e220000002600 */
[----:B------:R-:W1:Y:S01]  /*0030*/  LDCU UR6, c[0x0][0x398] ;  /* 0x00007300ff0677ac */ /* 0x000e620008000800 */
[----:B------:R-:W2:Y:S06]  /*0040*/  S2R R5, SR_TID.X ;  /* 0x0000000000057919 */ /* 0x000eac0000002100 */
[----:B------:R-:W0:Y:S08]  /*0050*/  LDC R3, c[0x0][0x364] ;  /* 0x0000d900ff037b82 */ /* 0x000e300000000800 */
[----:B------:R-:W2:Y:S08]  /*0060*/  S2UR UR5, SR_CTAID.X ;  /* 0x00000000000579c3 */ /* 0x000eb00000002500 */
[----:B------:R-:W2:Y:S01]  /*0070*/  LDC R2, c[0x0][0x360] ;  /* 0x0000d800ff027b82 */ /* 0x000ea20000000800 */
[----:B0-----:R-:W-:-:S02]  /*0080*/  IMAD R3, R3, UR4, R0 ;  /* 0x0000000403037c24 */ /* 0x001fc4000f8e0200 */
[----:B--2---:R-:W-:-:S05]  /*0090*/  IMAD R0, R2, UR5, R5 ;  /* 0x0000000502007c24 */ /* 0x004fca000f8e0205 */
[----:B------:R-:W-:-:S04]  /*00a0*/  VIMNMX R2, PT, PT, R3, R0, !PT ;  /* 0x0000000003027248 */ /* 0x000fc80007fe0100 */
[----:B-1----:R-:W-:-:S13]  /*00b0*/  ISETP.GE.AND P0, PT, R2, UR6, PT ;  /* 0x0000000602007c0c */ /* 0x002fda000bf06270 */
[----:B------:R-:W-:Y:S05]  /*00c0*/  @P0 EXIT ;  /* 0x000000000000094d */ /* 0x000fea0003800000 */
[----:B------:R-:W0:Y:S01]  /*00d0*/  LDC.64 R4, c[0x0][0x380] ;  /* 0x0000e000ff047b82 */ /* 0x000e220000000a00 */
[----:B------:R-:W1:Y:S01]  /*00e0*/  LDCU.64 UR4, c[0x0][0x358] ;  /* 0x00006b00ff0477ac */ /* 0x000e620008000a00 */
[----:B------:R-:W-:-:S04]  /*00f0*/  IMAD R3, R3, UR6, R0 ;  /* 0x0000000603037c24 */ /* 0x000fc8000f8e0200 */
[----:B0-----:R-:W-:-:S05]  /*0100*/  IMAD.WIDE R4, R3, 0x4, R4 ;  /* 0x0000000403047825 */ /* 0x001fca00078e0204 */
[----:B-1----:R-:W2:Y:S01]  /*0110*/  LDG.E R2, desc[UR4][R4.64] ;  /* 0x0000000404027981 */ /* 0x002ea2000c1e1900 */
[----:B------:R-:W-:Y:S01]  /*0120*/  BSSY.RECONVERGENT B0, `(.L_x_0) ;  /* 0x000000d000007945 */ /* 0x000fe20003800200 */
[----:B--2---:R-:W-:-:S05]  /*0130*/  VIADD R0, R2, 0x1800000 ;  /* 0x0180000002007836 */ /* 0x004fca0000000000 */
[----:B------:R-:W-:-:S04]  /*0140*/  LOP3.LUT R0, R0, 0x7f800000, RZ, 0xc0, !PT ;  /* 0x7f80000000007812 */ /* 0x000fc800078ec0ff */
[----:B------:R-:W-:-:S13]  /*0150*/  ISETP.GT.U32.AND P0, PT, R0, 0x1ffffff, PT ;  /* 0x01ffffff0000780c */ /* 0x000fda0003f04070 */
[----:B------:R-:W-:Y:S05]  /*0160*/  @P0 BRA `(.L_x_1) ;  /* 0x0000000000100947 */ /* 0x000fea0003800000 */
[----:B------:R-:W-:-:S07]  /*0170*/  MOV R6, 0x190 ;  /* 0x0000019000067802 */ /* 0x000fce0000000f00 */
[----:B------:R-:W-:Y:S05]  /*0180*/  CALL.REL.NOINC `($__internal_0_$__cuda_sm20_rcp_rn_f32_slowpath) ;  /* 0x0000000000707944 */ /* 0x000fea0003c00000 */
[----:B------:R-:W-:Y:S01]  /*0190*/  IMAD.MOV.U32 R4, RZ, RZ, R5 ;  /* 0x000000ffff047224 */ /* 0x000fe200078e0005 */
[----:B------:R-:W-:Y:S06]  /*01a0*/  BRA `(.L_x_2) ;  /* 0x0000000000107947 */ /* 0x000fec0003800000 */
.L_x_1:
[----:B------:R-:W0:Y:S02]  /*01b0*/  MUFU.RCP R5, R2 ;  /* 0x0000000200057308 */ /* 0x000e240000001000 */
[----:B0-----:R-:W-:-:S04]  /*01c0*/  FFMA R0, R2, R5, -1 ;  /* 0xbf80000002007423 */ /* 0x001fc80000000005 */
[----:B------:R-:W-:-:S04]  /*01d0*/  FADD.FTZ R0, -R0, -RZ ;  /* 0x800000ff00007221 */ /* 0x000fc80000010100 */
[----:B------:R-:W-:-:S07]  /*01e0*/  FFMA R4, R5, R0, R5 ;  /* 0x0000000005047223 */ /* 0x000fce0000000005 */
.L_x_2:
[----:B------:R-:W-:Y:S05]  /*01f0*/  BSYNC.RECONVERGENT B0 ;  /* 0x0000000000007941 */ /* 0x000fea0003800200 */
.L_x_0:
[----:B------:R-:W0:Y:S02]  /*0200*/  LDC.64 R6, c[0x0][0x388] ;  /* 0x0000e200ff067b82 */ /* 0x000e240000000a00 */
[----:B0-----:R-:W-:-:S05]  /*0210*/  IMAD.WIDE R6, R3, 0x4, R6 ;  /* 0x0000000403067825 */ /* 0x001fca00078e0206 */
[----:B------:R-:W2:Y:S01]  /*0220*/  LDG.E R2, desc[UR4][R6.64] ;  /* 0x0000000406027981 */ /* 0x000ea2000c1e1900 */
[----:B------:R-:W-:Y:S01]  /*0230*/  BSSY.RECONVERGENT B0, `(.L_x_3) ;  /* 0x000000c000007945 */ /* 0x000fe20003800200 */
[----:B--2---:R-:W-:-:S05]  /*0240*/  VIADD R0, R2, 0x1800000 ;  /* 0x0180000002007836 */ /* 0x004fca0000000000 */
[----:B------:R-:W-:-:S04]  /*0250*/  LOP3.LUT R0, R0, 0x7f800000, RZ, 0xc0, !PT ;  /* 0x7f80000000007812 */ /* 0x000fc800078ec0ff */
[----:B------:R-:W-:-:S13]  /*0260*/  ISETP.GT.U32.AND P0, PT, R0, 0x1ffffff, PT ;  /* 0x01ffffff0000780c */ /* 0x000fda0003f04070 */
[----:B------:R-:W-:Y:S05]  /*0270*/  @P0 BRA `(.L_x_4) ;  /* 0x00000000000c0947 */ /* 0x000fea0003800000 */
[----:B------:R-:W-:-:S07]  /*0280*/  MOV R6, 0x2a0 ;  /* 0x000002a000067802 */ /* 0x000fce0000000f00 */
[----:B------:R-:W-:Y:S05]  /*0290*/  CALL.REL.NOINC `($__internal_0_$__cuda_sm20_rcp_rn_f32_slowpath) ;  /* 0x00000000002c7944 */ /* 0x000fea0003c00000 */
[----:B------:R-:W-:Y:S05]  /*02a0*/  BRA `(.L_x_5) ;  /* 0x0000000000107947 */ /* 0x000fea0003800000 */
.L_x_4:
[----:B------:R-:W0:Y:S02]  /*02b0*/  MUFU.RCP R5, R2 ;  /* 0x0000000200057308 */ /* 0x000e240000001000 */
[----:B0-----:R-:W-:-:S04]  /*02c0*/  FFMA R0, R2, R5, -1 ;  /* 0xbf80000002007423 */ /* 0x001fc80000000005 */
[----:B------:R-:W-:-:S04]  /*02d0*/  FADD.FTZ R0, -R0, -RZ ;  /* 0x800000ff00007221 */ /* 0x000fc80000010100 */
[----:B------:R-:W-:-:S07]  /*02e0*/  FFMA R5, R5, R0, R5 ;  /* 0x0000000005057223 */ /* 0x000fce0000000005 */
.L_x_5:
[----:B------:R-:W-:Y:S05]  /*02f0*/  BSYNC.RECONVERGENT B0 ;  /* 0x0000000000007941 */ /* 0x000fea0003800200 */
.L_x_3:
[----:B------:R-:W0:Y:S01]  /*0300*/  LDC.64 R6, c[0x0][0x390] ;  /* 0x0000e400ff067b82 */ /* 0x000e220000000a00 */
[----:B------:R-:W-:Y:S01]  /*0310*/  FADD R5, R5, R4 ;  /* 0x0000000405057221 */ /* 0x000fe20000000000 */
[----:B0-----:R-:W-:-:S05]  /*0320*/  IMAD.WIDE R2, R3, 0x4, R6 ;  /* 0x0000000403027825 */ /* 0x001fca00078e0206 */
[----:B------:R-:W-:Y:S01]  /*0330*/  STG.E desc[UR4][R2.64], R5 ;  /* 0x0000000502007986 */ /* 0x000fe2000c101904 */
[----:B------:R-:W-:Y:S05]  /*0340*/  EXIT ;  /* 0x000000000000794d */ /* 0x000fea0003800000 */
        .weak           $__internal_0_$__cuda_sm20_rcp_rn_f32_slowpath
        .type           $__internal_0_$__cuda_sm20_rcp_rn_f32_slowpath,@function
        .size           $__internal_0_$__cuda_sm20_rcp_rn_f32_slowpath,(.L_x_11 - $__internal_0_$__cuda_sm20_rcp_rn_f32_slowpath)
$__internal_0_$__cuda_sm20_rcp_rn_f32_slowpath:
[----:B------:R-:W-:Y:S01]  /*0350*/  SHF.L.U32 R0, R2, 0x1, RZ ;  /* 0x0000000102007819 */ /* 0x000fe200000006ff */
[----:B------:R-:W-:Y:S03]  /*0360*/  BSSY.RECONVERGENT B1, `(.L_x_6) ;  /* 0x0000030000017945 */ /* 0x000fe60003800200 */
[----:B------:R-:W-:-:S04]  /*0370*/  SHF.R.U32.HI R9, RZ, 0x18, R0 ;  /* 0x00000018ff097819 */ /* 0x000fc80000011600 */
[----:B------:R-:W-:-:S13]  /*0380*/  ISETP.NE.U32.AND P0, PT, R9, RZ, PT ;  /* 0x000000ff0900720c */ /* 0x000fda0003f05070 */
[----:B------:R-:W-:Y:S05]  /*0390*/  @P0 BRA `(.L_x_7) ;  /* 0x0000000000280947 */ /* 0x000fea0003800000 */
[----:B------:R-:W-:-:S05]  /*03a0*/  IMAD.SHL.U32 R0, R2, 0x2, RZ ;  /* 0x0000000202007824 */ /* 0x000fca00078e00ff */
[----:B------:R-:W-:-:S13]  /*03b0*/  ISETP.NE.AND P0, PT, R0, RZ, PT ;  /* 0x000000ff0000720c */ /* 0x000fda0003f05270 */
[----:B------:R-:W-:Y:S01]  /*03c0*/  @P0 FFMA R7, R2, 1.84467440737095516160e+19, RZ ;  /* 0x5f80000002070823 */ /* 0x000fe200000000ff */
[----:B------:R-:W-:Y:S08]  /*03d0*/  @!P0 MUFU.RCP R5, R2 ;  /* 0x0000000200058308 */ /* 0x000ff00000001000 */
[----:B------:R-:W0:Y:S02]  /*03e0*/  @P0 MUFU.RCP R0, R7 ;  /* 0x0000000700000308 */ /* 0x000e240000001000 */
[----:B0-----:R-:W-:-:S04]  /*03f0*/  @P0 FFMA R8, R7, R0, -1 ;  /* 0xbf80000007080423 */ /* 0x001fc80000000000 */
[----:B------:R-:W-:-:S04]  /*0400*/  @P0 FADD.FTZ R9, -R8, -RZ ;  /* 0x800000ff08090221 */ /* 0x000fc80000010100 */
[----:B------:R-:W-:-:S04]  /*0410*/  @P0 FFMA R0, R0, R9, R0 ;  /* 0x0000000900000223 */ /* 0x000fc80000000000 */
[----:B------:R-:W-:Y:S01]  /*0420*/  @P0 FFMA R5, R0, 1.84467440737095516160e+19, RZ ;  /* 0x5f80000000050823 */ /* 0x000fe200000000ff */
[----:B------:R-:W-:Y:S06]  /*0430*/  BRA `(.L_x_8) ;  /* 0x0000000000887947 */ /* 0x000fec0003800000 */
.L_x_7:
[----:B------:R-:W-:-:S05]  /*0440*/  VIADD R11, R9, 0xffffff03 ;  /* 0xffffff03090b7836 */ /* 0x000fca0000000000 */
[----:B------:R-:W-:-:S13]  /*0450*/  ISETP.GT.U32.AND P0, PT, R11, 0x1, PT ;  /* 0x000000010b00780c */ /* 0x000fda0003f04070 */
[----:B------:R-:W-:Y:S05]  /*0460*/  @P0 BRA `(.L_x_9) ;  /* 0x0000000000780947 */ /* 0x000fea0003800000 */
[----:B------:R-:W-:Y:S01]  /*0470*/  LOP3.LUT R0, R2, 0x7fffff, RZ, 0xc0, !PT ;  /* 0x007fffff02007812 */ /* 0x000fe200078ec0ff */
[----:B------:R-:W-:-:S03]  /*0480*/  HFMA2 R10, -RZ, RZ, 0, 1.78813934326171875e-07 ;  /* 0x00000003ff0a7431 */ /* 0x000fc600000001ff */
[----:B------:R-:W-:-:S04]  /*0490*/  LOP3.LUT R0, R0, 0x3f800000, RZ, 0xfc, !PT ;  /* 0x3f80000000007812 */ /* 0x000fc800078efcff */
[----:B------:R-:W0:Y:S01]  /*04a0*/  MUFU.RCP R5, R0 ;  /* 0x0000000000057308 */ /* 0x000e220000001000 */
[----:B------:R-:W-:Y:S01]  /*04b0*/  SHF.L.U32 R10, R10, R11, RZ ;  /* 0x0000000b0a0a7219 */ /* 0x000fe200000006ff */
[----:B0-----:R-:W-:-:S04]  /*04c0*/  FFMA R7, R0, R5, -1 ;  /* 0xbf80000000077423 */ /* 0x001fc80000000005 */
[----:B------:R-:W-:-:S04]  /*04d0*/  FADD.FTZ R8, -R7, -RZ ;  /* 0x800000ff07087221 */ /* 0x000fc80000010100 */
[CCC-:B------:R-:W-:Y:S01]  /*04e0*/  FFMA.RM R7, R5.reuse, R8.reuse, R5.reuse ;  /* 0x0000000805077223 */ /* 0x1c0fe20000004005 */
[----:B------:R-:W-:-:S04]  /*04f0*/  FFMA.RP R8, R5, R8, R5 ;  /* 0x0000000805087223 */ /* 0x000fc80000008005 */
[C---:B------:R-:W-:Y:S02]  /*0500*/  LOP3.LUT R5, R7.reuse, 0x7fffff, RZ, 0xc0, !PT ;  /* 0x007fffff07057812 */ /* 0x040fe400078ec0ff */
[----:B------:R-:W-:Y:S02]  /*0510*/  FSETP.NEU.FTZ.AND P0, PT, R7, R8, PT ;  /* 0x000000080700720b */ /* 0x000fe40003f1d000 */
[----:B------:R-:W-:Y:S02]  /*0520*/  LOP3.LUT R5, R5, 0x800000, RZ, 0xfc, !PT ;  /* 0x0080000005057812 */ /* 0x000fe400078efcff */
[----:B------:R-:W-:Y:S02]  /*0530*/  SEL R7, RZ, 0xffffffff, !P0 ;  /* 0xffffffffff077807 */ /* 0x000fe40004000000 */
[----:B------:R-:W-:-:S03]  /*0540*/  LOP3.LUT R10, R10, R5, RZ, 0xc0, !PT ;  /* 0x000000050a0a7212 */ /* 0x000fc600078ec0ff */
[----:B------:R-:W-:Y:S01]  /*0550*/  IMAD.MOV R0, RZ, RZ, -R7 ;  /* 0x000000ffff007224 */ /* 0x000fe200078e0a07 */
[----:B------:R-:W-:-:S04]  /*0560*/  SHF.R.U32.HI R10, RZ, R11, R10 ;  /* 0x0000000bff0a7219 */ /* 0x000fc8000001160a */
[----:B------:R-:W-:Y:S02]  /*0570*/  LOP3.LUT P1, RZ, R0, R11, R5, 0xf8, !PT ;  /* 0x0000000b00ff7212 */ /* 0x000fe4000782f805 */
[C---:B------:R-:W-:Y:S02]  /*0580*/  LOP3.LUT P0, RZ, R10.reuse, 0x1, RZ, 0xc0, !PT ;  /* 0x000000010aff7812 */ /* 0x040fe4000780c0ff */
[----:B------:R-:W-:-:S04]  /*0590*/  LOP3.LUT P2, RZ, R10, 0x2, RZ, 0xc0, !PT ;  /* 0x000000020aff7812 */ /* 0x000fc8000784c0ff */
[----:B------:R-:W-:Y:S02]  /*05a0*/  PLOP3.LUT P0, PT, P0, P1, P2, 0xe0, 0x0 ;  /* 0x000000000000781c */ /* 0x000fe40000703c20 */
[----:B------:R-:W-:Y:S02]  /*05b0*/  LOP3.LUT P1, RZ, R2, 0x7fffff, RZ, 0xc0, !PT ;  /* 0x007fffff02ff7812 */ /* 0x000fe4000782c0ff */
[----:B------:R-:W-:-:S05]  /*05c0*/  SEL R0, RZ, 0x1, !P0 ;  /* 0x00000001ff007807 */ /* 0x000fca0004000000 */
[----:B------:R-:W-:-:S05]  /*05d0*/  IMAD.MOV R0, RZ, RZ, -R0 ;  /* 0x000000ffff007224 */ /* 0x000fca00078e0a00 */
[----:B------:R-:W-:Y:S02]  /*05e0*/  ISETP.GE.AND P0, PT, R0, RZ, PT ;  /* 0x000000ff0000720c */ /* 0x000fe40003f06270 */
[----:B------:R-:W-:-:S04]  /*05f0*/  IADD3 R0, PT, PT, R9, -0xfc, RZ ;  /* 0xffffff0409007810 */ /* 0x000fc80007ffe0ff */
[----:B------:R-:W-:-:S07]  /*0600*/  SHF.R.U32.HI R5, RZ, R0, R5 ;  /* 0x00000000ff057219 */ /* 0x000fce0000011605 */
[----:B------:R-:W-:-:S04]  /*0610*/  @!P0 VIADD R5, R5, 0x1 ;  /* 0x0000000105058836 */ /* 0x000fc80000000000 */
[----:B------:R-:W-:-:S05]  /*0620*/  @!P1 IMAD.SHL.U32 R5, R5, 0x2, RZ ;  /* 0x0000000205059824 */ /* 0x000fca00078e00ff */
[----:B------:R-:W-:Y:S01]  /*0630*/  LOP3.LUT R5, R5, 0x80000000, R2, 0xf8, !PT ;  /* 0x8000000005057812 */ /* 0x000fe200078ef802 */
[----:B------:R-:W-:Y:S06]  /*0640*/  BRA `(.L_x_8) ;  /* 0x0000000000047947 */ /* 0x000fec0003800000 */
.L_x_9:
[----:B------:R0:W1:Y:S02]  /*0650*/  MUFU.RCP R5, R2 ;  /* 0x0000000200057308 */ /* 0x0000640000001000 */
.L_x_8:
[----:B------:R-:W-:Y:S05]  /*0660*/  BSYNC.RECONVERGENT B1 ;  /* 0x0000000000017941 */ /* 0x000fea0003800200 */
.L_x_6:
[----:B------:R-:W-:-:S04]  /*0670*/  MOV R7, 0x0 ;  /* 0x0000000000077802 */ /* 0x000fc80000000f00 */
[----:B01----:R-:W-:Y:S05]  /*0680*/  RET.REL.NODEC R6 `(_Z7computePfS_S_i) ;  /* 0xfffffff8065c7950 */ /* 0x003fea0003c3ffff */
.L_x_10:
[----:B------:R-:W-:-:S00]  /*0690*/  BRA `(.L_x_10) ;  /* 0xfffffffc00fc7947 */ /* 0x000fc0000383ffff */
[----:B------:R-:W-:-:S00]  /*06a0*/  NOP ;  /* 0x0000000000007918 */ /* 0x000fc00000000000 */
        /* <DEDUP_REMOVED lines=13> */
.L_x_11:


//--------------------- .nv.shared.reserved.0     --------------------------
	.section	.nv.shared.reserved.0,"aw",@nobits
	.weak		__nv_reservedSMEM_offset_0_alias
	.size		__nv_reservedSMEM_offset_0_alias, 0, 64
	.other		__nv_reservedSMEM_offset_0_alias,@"STO_CUDA_RESERVED_SHARED STV_DEFAULT"
__nv_reservedSMEM_offset_0_alias:
	.zero		0
	.zero		64


//--------------------- .nv.constant0._Z7computePfS_S_i --------------------------
	.section	.nv.constant0._Z7computePfS_S_i,"a",@progbits
	.sectionflags	@""
	.align	4
.nv.constant0._Z7computePfS_S_i:
	.zero		924


//--------------------- SYMBOLS --------------------------

	.type		.nv.reservedSmem.offset0,@object
	.size		.nv.reservedSmem.offset0,0x4
